//
// Generated by NVIDIA NVVM Compiler
//
// Compiler Build ID: CL-36424714
// Cuda compilation tools, release 13.0, V13.0.88
// Based on NVVM 20.0.0
//

.version 9.0
.target sm_100
.address_size 64


.entry _Z22__cuda_dropout_forwardPfPKfS1_fj(
	.param .u64 .ptr .align 1 _Z22__cuda_dropout_forwardPfPKfS1_fj_param_0,
	.param .u64 .ptr .align 1 _Z22__cuda_dropout_forwardPfPKfS1_fj_param_1,
	.param .u64 .ptr .align 1 _Z22__cuda_dropout_forwardPfPKfS1_fj_param_2,
	.param .f32 _Z22__cuda_dropout_forwardPfPKfS1_fj_param_3,
	.param .u32 _Z22__cuda_dropout_forwardPfPKfS1_fj_param_4
)
{
	.reg .pred 	%p<3>;
	.reg .b32 	%r<7>;
	.reg .b32 	%f<7>;
	.reg .b64 	%rd<14>;

	ld.param.u64 	%rd4, [_Z22__cuda_dropout_forwardPfPKfS1_fj_param_0];
	ld.param.u64 	%rd2, [_Z22__cuda_dropout_forwardPfPKfS1_fj_param_1];
	ld.param.u64 	%rd3, [_Z22__cuda_dropout_forwardPfPKfS1_fj_param_2];
	ld.param.f32 	%f1, [_Z22__cuda_dropout_forwardPfPKfS1_fj_param_3];
	ld.param.u32 	%r2, [_Z22__cuda_dropout_forwardPfPKfS1_fj_param_4];
	cvta.to.global.u64 	%rd1, %rd4;
	mov.u32 	%r3, %tid.x;
	mov.u32 	%r4, %ctaid.x;
	mov.u32 	%r5, %ntid.x;
	mad.lo.s32 	%r1, %r4, %r5, %r3;
	setp.ge.u32 	%p1, %r1, %r2;
	@%p1 bra 	$L__BB0_4;
	cvta.to.global.u64 	%rd5, %rd3;
	mul.wide.u32 	%rd6, %r1, 4;
	add.s64 	%rd7, %rd5, %rd6;
	ld.global.nc.f32 	%f2, [%rd7];
	setp.gtu.f32 	%p2, %f2, %f1;
	@%p2 bra 	$L__BB0_3;
	add.s64 	%rd9, %rd1, %rd6;
	mov.b32 	%r6, 0;
	st.global.u32 	[%rd9], %r6;
	bra.uni 	$L__BB0_4;
$L__BB0_3:
	cvta.to.global.u64 	%rd10, %rd2;
	add.s64 	%rd12, %rd10, %rd6;
	ld.global.nc.f32 	%f3, [%rd12];
	mov.f32 	%f4, 0f3F800000;
	sub.f32 	%f5, %f4, %f1;
	div.rn.f32 	%f6, %f3, %f5;
	add.s64 	%rd13, %rd1, %rd6;
	st.global.f32 	[%rd13], %f6;
$L__BB0_4:
	ret;

}
.entry _Z23__cuda_dropout_backwardPKfPfS0_fj(
	.param .u64 .ptr .align 1 _Z23__cuda_dropout_backwardPKfPfS0_fj_param_0,
	.param .u64 .ptr .align 1 _Z23__cuda_dropout_backwardPKfPfS0_fj_param_1,
	.param .u64 .ptr .align 1 _Z23__cuda_dropout_backwardPKfPfS0_fj_param_2,
	.param .f32 _Z23__cuda_dropout_backwardPKfPfS0_fj_param_3,
	.param .u32 _Z23__cuda_dropout_backwardPKfPfS0_fj_param_4
)
{
	.reg .pred 	%p<3>;
	.reg .b32 	%r<7>;
	.reg .b32 	%f<7>;
	.reg .b64 	%rd<14>;

	ld.param.u64 	%rd2, [_Z23__cuda_dropout_backwardPKfPfS0_fj_param_0];
	ld.param.u64 	%rd4, [_Z23__cuda_dropout_backwardPKfPfS0_fj_param_1];
	ld.param.u64 	%rd3, [_Z23__cuda_dropout_backwardPKfPfS0_fj_param_2];
	ld.param.f32 	%f1, [_Z23__cuda_dropout_backwardPKfPfS0_fj_param_3];
	ld.param.u32 	%r2, [_Z23__cuda_dropout_backwardPKfPfS0_fj_param_4];
	cvta.to.global.u64 	%rd1, %rd4;
	mov.u32 	%r3, %tid.x;
	mov.u32 	%r4, %ctaid.x;
	mov.u32 	%r5, %ntid.x;
	mad.lo.s32 	%r1, %r4, %r5, %r3;
	setp.ge.u32 	%p1, %r1, %r2;
	@%p1 bra 	$L__BB1_4;
	cvta.to.global.u64 	%rd5, %rd3;
	mul.wide.u32 	%rd6, %r1, 4;
	add.s64 	%rd7, %rd5, %rd6;
	ld.global.f32 	%f2, [%rd7];
	setp.gtu.f32 	%p2, %f2, %f1;
	@%p2 bra 	$L__BB1_3;
	add.s64 	%rd9, %rd1, %rd6;
	mov.b32 	%r6, 0;
	st.global.u32 	[%rd9], %r6;
	bra.uni 	$L__BB1_4;
$L__BB1_3:
	cvta.to.global.u64 	%rd10, %rd2;
	add.s64 	%rd12, %rd10, %rd6;
	ld.global.f32 	%f3, [%rd12];
	mov.f32 	%f4, 0f3F800000;
	sub.f32 	%f5, %f4, %f1;
	div.rn.f32 	%f6, %f3, %f5;
	add.s64 	%rd13, %rd1, %rd6;
	st.global.f32 	[%rd13], %f6;
$L__BB1_4:
	ret;

}


// ===== COMPILED SASS (sm_100) =====

	.target	sm_100

	.elftype	@"ET_EXEC"


//--------------------- .note.nv.tkinfo           --------------------------
	.section	.note.nv.tkinfo,"",@"SHT_NOTE"
	.sectionflags	@"SHF_NOTE_NV_TKINFO"
	.tkinfo
        /*0018*/ 	.word	0x00000002
        /*0030*/ 	.string	""
        /*0030*/ 	.string	"ptxas"
        /*0030*/ 	.string	"Cuda compilation tools, release 13.0, V13.0.88"
        /*0030*/ 	.string	"Build cuda_13.0.r13.0/compiler.36424714_0"
        /*0030*/ 	.string	"-arch sm_100 -m 64 "



//--------------------- .note.nv.cuinfo           --------------------------
	.section	.note.nv.cuinfo,"",@"SHT_NOTE"
	.sectionflags	@"SHF_NOTE_NV_CUINFO"
        /*0018*/ 	.short	0x0002
        /*001a*/ 	.short	0x0064
        /*001c*/ 	.short	0x0082
	.zero		2


//--------------------- .nv.info                  --------------------------
	.section	.nv.info,"",@"SHT_CUDA_INFO"
	.align	4


	//----- nvinfo : EIATTR_REGCOUNT
	.align		4
        /*0000*/ 	.byte	0x04, 0x2f
        /*0002*/ 	.short	(.L_1 - .L_0)
	.align		4
.L_0:
        /*0004*/ 	.word	index@(_Z22__cuda_dropout_forwardPfPKfS1_fj)
        /*0008*/ 	.word	0x00000010


	//----- nvinfo : EIATTR_FRAME_SIZE
	.align		4
.L_1:
        /*000c*/ 	.byte	0x04, 0x11
        /*000e*/ 	.short	(.L_3 - .L_2)
	.align		4
.L_2:
        /*0010*/ 	.word	index@($__internal_1_$__cuda_sm3x_div_rn_noftz_f32_slowpath)
        /*0014*/ 	.word	0x00000000


	//----- nvinfo : EIATTR_FRAME_SIZE
	.align		4
.L_3:
        /*0018*/ 	.byte	0x04, 0x11
        /*001a*/ 	.short	(.L_5 - .L_4)
	.align		4
.L_4:
        /*001c*/ 	.word	index@(_Z22__cuda_dropout_forwardPfPKfS1_fj)
        /*0020*/ 	.word	0x00000000


	//----- nvinfo : EIATTR_REGCOUNT
	.align		4
.L_5:
        /*0024*/ 	.byte	0x04, 0x2f
        /*0026*/ 	.short	(.L_7 - .L_6)
	.align		4
.L_6:
        /*0028*/ 	.word	index@(_Z23__cuda_dropout_backwardPKfPfS0_fj)
        /*002c*/ 	.word	0x00000010


	//----- nvinfo : EIATTR_FRAME_SIZE
	.align		4
.L_7:
        /*0030*/ 	.byte	0x04, 0x11
        /*0032*/ 	.short	(.L_9 - .L_8)
	.align		4
.L_8:
        /*0034*/ 	.word	index@($__internal_0_$__cuda_sm3x_div_rn_noftz_f32_slowpath)
        /*0038*/ 	.word	0x00000000


	//----- nvinfo : EIATTR_FRAME_SIZE
	.align		4
.L_9:
        /*003c*/ 	.byte	0x04, 0x11
        /*003e*/ 	.short	(.L_11 - .L_10)
	.align		4
.L_10:
        /*0040*/ 	.word	index@(_Z23__cuda_dropout_backwardPKfPfS0_fj)
        /*0044*/ 	.word	0x00000000


	//----- nvinfo : EIATTR_MIN_STACK_SIZE
	.align		4
.L_11:
        /*0048*/ 	.byte	0x04, 0x12
        /*004a*/ 	.short	(.L_13 - .L_12)
	.align		4
.L_12:
        /*004c*/ 	.word	index@(_Z23__cuda_dropout_backwardPKfPfS0_fj)
        /*0050*/ 	.word	0x00000000


	//----- nvinfo : EIATTR_MIN_STACK_SIZE
	.align		4
.L_13:
        /*0054*/ 	.byte	0x04, 0x12
        /*0056*/ 	.short	(.L_15 - .L_14)
	.align		4
.L_14:
        /*0058*/ 	.word	index@(_Z22__cuda_dropout_forwardPfPKfS1_fj)
        /*005c*/ 	.word	0x00000000
.L_15:


//--------------------- .nv.compat                --------------------------
	.section	.nv.compat,"",@"SHT_CUDA_COMPAT_INFO"
	.align	4
        /*0000*/ 	.byte	0x02, 0x09, 0x00, 0x00, 0x02, 0x02, 0x01, 0x00, 0x02, 0x05, 0x05, 0x00, 0x03, 0x07, 0x01, 0x01
        /*0010*/ 	.byte	0x02, 0x03, 0x00, 0x00, 0x02, 0x06, 0x01, 0x00, 0x04, 0x0b, 0x08, 0x00, 0x01, 0x00, 0x00, 0x00
        /*0020*/ 	.byte	0x00, 0x00, 0x00, 0x00


//--------------------- .nv.info._Z23__cuda_dropout_backwardPKfPfS0_fj --------------------------
	.section	.nv.info._Z23__cuda_dropout_backwardPKfPfS0_fj,"",@"SHT_CUDA_INFO"
	.sectionflags	@""
	.align	4


	//----- nvinfo : EIATTR_CUDA_API_VERSION
	.align		4
        /*0000*/ 	.byte	0x04, 0x37
        /*0002*/ 	.short	(.L_17 - .L_16)
.L_16:
        /*0004*/ 	.word	0x00000082


	//----- nvinfo : EIATTR_KPARAM_INFO
	.align		4
.L_17:
        /*0008*/ 	.byte	0x04, 0x17
        /*000a*/ 	.short	(.L_19 - .L_18)
.L_18:
        /*000c*/ 	.word	0x00000000
        /*0010*/ 	.short	0x0004
        /*0012*/ 	.short	0x001c
        /*0014*/ 	.byte	0x00, 0xf0, 0x11, 0x00


	//----- nvinfo : EIATTR_KPARAM_INFO
	.align		4
.L_19:
        /*0018*/ 	.byte	0x04, 0x17
        /*001a*/ 	.short	(.L_21 - .L_20)
.L_20:
        /*001c*/ 	.word	0x00000000
        /*0020*/ 	.short	0x0003
        /*0022*/ 	.short	0x0018
        /*0024*/ 	.byte	0x00, 0xf0, 0x11, 0x00


	//----- nvinfo : EIATTR_KPARAM_INFO
	.align		4
.L_21:
        /*0028*/ 	.byte	0x04, 0x17
        /*002a*/ 	.short	(.L_23 - .L_22)
.L_22:
        /*002c*/ 	.word	0x00000000
        /*0030*/ 	.short	0x0002
        /*0032*/ 	.short	0x0010
        /*0034*/ 	.byte	0x00, 0xf5, 0x21, 0x00


	//----- nvinfo : EIATTR_KPARAM_INFO
	.align		4
.L_23:
        /*0038*/ 	.byte	0x04, 0x17
        /*003a*/ 	.short	(.L_25 - .L_24)
.L_24:
        /*003c*/ 	.word	0x00000000
        /*0040*/ 	.short	0x0001
        /*0042*/ 	.short	0x0008
        /*0044*/ 	.byte	0x00, 0xf5, 0x21, 0x00


	//----- nvinfo : EIATTR_KPARAM_INFO
	.align		4
.L_25:
        /*0048*/ 	.byte	0x04, 0x17
        /*004a*/ 	.short	(.L_27 - .L_26)
.L_26:
        /*004c*/ 	.word	0x00000000
        /*0050*/ 	.short	0x0000
        /*0052*/ 	.short	0x0000
        /*0054*/ 	.byte	0x00, 0xf5, 0x21, 0x00


	//----- nvinfo : EIATTR_SPARSE_MMA_MASK
	.align		4
.L_27:
        /*0058*/ 	.byte	0x03, 0x50
        /*005a*/ 	.short	0x0000


	//----- nvinfo : EIATTR_MAXREG_COUNT
	.align		4
        /*005c*/ 	.byte	0x03, 0x1b
        /*005e*/ 	.short	0x00ff


	//----- nvinfo : EIATTR_MERCURY_ISA_VERSION
	.align		4
        /*0060*/ 	.byte	0x03, 0x5f
        /*0062*/ 	.short	0x0101


	//----- nvinfo : EIATTR_VRC_CTA_INIT_COUNT
	.align		4
        /*0064*/ 	.byte	0x02, 0x4a
	.zero		1
	.zero		1


	//----- nvinfo : EIATTR_EXIT_INSTR_OFFSETS
	.align		4
        /*0068*/ 	.byte	0x04, 0x1c
        /*006a*/ 	.short	(.L_29 - .L_28)


	//   ....[0]....
.L_28:
        /*006c*/ 	.word	0x00000070


	//   ....[1]....
        /*0070*/ 	.word	0x00000110


	//   ....[2]....
        /*0074*/ 	.word	0x00000260


	//----- nvinfo : EIATTR_CRS_STACK_SIZE
	.align		4
.L_29:
        /*0078*/ 	.byte	0x04, 0x1e
        /*007a*/ 	.short	(.L_31 - .L_30)
.L_30:
        /*007c*/ 	.word	0x00000000


	//----- nvinfo : EIATTR_CBANK_PARAM_SIZE
	.align		4
.L_31:
        /*0080*/ 	.byte	0x03, 0x19
        /*0082*/ 	.short	0x0020


	//----- nvinfo : EIATTR_PARAM_CBANK
	.align		4
        /*0084*/ 	.byte	0x04, 0x0a
        /*0086*/ 	.short	(.L_33 - .L_32)
	.align		4
.L_32:
        /*0088*/ 	.word	index@(.nv.constant0._Z23__cuda_dropout_backwardPKfPfS0_fj)
        /*008c*/ 	.short	0x0380
        /*008e*/ 	.short	0x0020


	//----- nvinfo : EIATTR_SW_WAR
	.align		4
.L_33:
        /*0090*/ 	.byte	0x04, 0x36
        /*0092*/ 	.short	(.L_35 - .L_34)
.L_34:
        /*0094*/ 	.word	0x00000008
.L_35:


//--------------------- .nv.info._Z22__cuda_dropout_forwardPfPKfS1_fj --------------------------
	.section	.nv.info._Z22__cuda_dropout_forwardPfPKfS1_fj,"",@"SHT_CUDA_INFO"
	.sectionflags	@""
	.align	4


	//----- nvinfo : EIATTR_CUDA_API_VERSION
	.align		4
        /*0000*/ 	.byte	0x04, 0x37
        /*0002*/ 	.short	(.L_37 - .L_36)
.L_36:
        /*0004*/ 	.word	0x00000082


	//----- nvinfo : EIATTR_KPARAM_INFO
	.align		4
.L_37:
        /*0008*/ 	.byte	0x04, 0x17
        /*000a*/ 	.short	(.L_39 - .L_38)
.L_38:
        /*000c*/ 	.word	0x00000000
        /*0010*/ 	.short	0x0004
        /*0012*/ 	.short	0x001c
        /*0014*/ 	.byte	0x00, 0xf0, 0x11, 0x00


	//----- nvinfo : EIATTR_KPARAM_INFO
	.align		4
.L_39:
        /*0018*/ 	.byte	0x04, 0x17
        /*001a*/ 	.short	(.L_41 - .L_40)
.L_40:
        /*001c*/ 	.word	0x00000000
        /*0020*/ 	.short	0x0003
        /*0022*/ 	.short	0x0018
        /*0024*/ 	.byte	0x00, 0xf0, 0x11, 0x00


	//----- nvinfo : EIATTR_KPARAM_INFO
	.align		4
.L_41:
        /*0028*/ 	.byte	0x04, 0x17
        /*002a*/ 	.short	(.L_43 - .L_42)
.L_42:
        /*002c*/ 	.word	0x00000000
        /*0030*/ 	.short	0x0002
        /*0032*/ 	.short	0x0010
        /*0034*/ 	.byte	0x00, 0xf5, 0x21, 0x00


	//----- nvinfo : EIATTR_KPARAM_INFO
	.align		4
.L_43:
        /*0038*/ 	.byte	0x04, 0x17
        /*003a*/ 	.short	(.L_45 - .L_44)
.L_44:
        /*003c*/ 	.word	0x00000000
        /*0040*/ 	.short	0x0001
        /*0042*/ 	.short	0x0008
        /*0044*/ 	.byte	0x00, 0xf5, 0x21, 0x00


	//----- nvinfo : EIATTR_KPARAM_INFO
	.align		4
.L_45:
        /*0048*/ 	.byte	0x04, 0x17
        /*004a*/ 	.short	(.L_47 - .L_46)
.L_46:
        /*004c*/ 	.word	0x00000000
        /*0050*/ 	.short	0x0000
        /*0052*/ 	.short	0x0000
        /*0054*/ 	.byte	0x00, 0xf5, 0x21, 0x00


	//----- nvinfo : EIATTR_SPARSE_MMA_MASK
	.align		4
.L_47:
        /*0058*/ 	.byte	0x03, 0x50
        /*005a*/ 	.short	0x0000


	//----- nvinfo : EIATTR_MAXREG_COUNT
	.align		4
        /*005c*/ 	.byte	0x03, 0x1b
        /*005e*/ 	.short	0x00ff


	//----- nvinfo : EIATTR_MERCURY_ISA_VERSION
	.align		4
        /*0060*/ 	.byte	0x03, 0x5f
        /*0062*/ 	.short	0x0101


	//----- nvinfo : EIATTR_VRC_CTA_INIT_COUNT
	.align		4
        /*0064*/ 	.byte	0x02, 0x4a
	.zero		1
	.zero		1


	//----- nvinfo : EIATTR_EXIT_INSTR_OFFSETS
	.align		4
        /*0068*/ 	.byte	0x04, 0x1c
        /*006a*/ 	.short	(.L_49 - .L_48)


	//   ....[0]....
.L_48:
        /*006c*/ 	.word	0x00000070


	//   ....[1]....
        /*0070*/ 	.word	0x00000110


	//   ....[2]....
        /*0074*/ 	.word	0x00000260


	//----- nvinfo : EIATTR_CRS_STACK_SIZE
	.align		4
.L_49:
        /*0078*/ 	.byte	0x04, 0x1e
        /*007a*/ 	.short	(.L_51 - .L_50)
.L_50:
        /*007c*/ 	.word	0x00000000


	//----- nvinfo : EIATTR_CBANK_PARAM_SIZE
	.align		4
.L_51:
        /*0080*/ 	.byte	0x03, 0x19
        /*0082*/ 	.short	0x0020


	//----- nvinfo : EIATTR_PARAM_CBANK
	.align		4
        /*0084*/ 	.byte	0x04, 0x0a
        /*0086*/ 	.short	(.L_53 - .L_52)
	.align		4
.L_52:
        /*0088*/ 	.word	index@(.nv.constant0._Z22__cuda_dropout_forwardPfPKfS1_fj)
        /*008c*/ 	.short	0x0380
        /*008e*/ 	.short	0x0020


	//----- nvinfo : EIATTR_SW_WAR
	.align		4
.L_53:
        /*0090*/ 	.byte	0x04, 0x36
        /*0092*/ 	.short	(.L_55 - .L_54)
.L_54:
        /*0094*/ 	.word	0x00000008
.L_55:


//--------------------- .nv.callgraph             --------------------------
	.section	.nv.callgraph,"",@"SHT_CUDA_CALLGRAPH"
	.align	4
	.sectionentsize	8
	.align		4
        /*0000*/ 	.word	0x00000000
	.align		4
        /*0004*/ 	.word	0xffffffff
	.align		4
        /*0008*/ 	.word	0x00000000
	.align		4
        /*000c*/ 	.word	0xfffffffe
	.align		4
        /*0010*/ 	.word	0x00000000
	.align		4
        /*0014*/ 	.word	0xfffffffd
	.align		4
        /*0018*/ 	.word	0x00000000
	.align		4
        /*001c*/ 	.word	0xfffffffc


//--------------------- .text._Z23__cuda_dropout_backwardPKfPfS0_fj --------------------------
	.section	.text._Z23__cuda_dropout_backwardPKfPfS0_fj,"ax",@progbits
	.align	128
.text._Z23__cuda_dropout_backwardPKfPfS0_fj:
        .type           _Z23__cuda_dropout_backwardPKfPfS0_fj,@function
        .size           _Z23__cuda_dropout_backwardPKfPfS0_fj,(.L_x_28 - _Z23__cuda_dropout_backwardPKfPfS0_fj)
        .other          _Z23__cuda_dropout_backwardPKfPfS0_fj,@"STO_CUDA_ENTRY STV_DEFAULT"
_Z23__cuda_dropout_backwardPKfPfS0_fj:
[----:B------:R-:W-:Y:S01]  /*0000*/  LDC R1, c[0x0][0x37c] ;  /* 0x0000df00ff017b82 */ /* 0x000fe20000000800 */
[----:B------:R-:W0:Y:S07]  /*0010*/  S2R R2, SR_TID.X ;  /* 0x0000000000027919 */ /* 0x000e2e0000002100 */
[----:B------:R-:W0:Y:S01]  /*0020*/  S2UR UR4, SR_CTAID.X ;  /* 0x00000000000479c3 */ /* 0x000e220000002500 */
[----:B------:R-:W1:Y:S07]  /*0030*/  LDCU UR5, c[0x0][0x39c] ;  /* 0x00007380ff0577ac */ /* 0x000e6e0008000800 */
[----:B------:R-:W0:Y:S02]  /*0040*/  LDC R3, c[0x0][0x360] ;  /* 0x0000d800ff037b82 */ /* 0x000e240000000800 */
[----:B0-----:R-:W-:-:S05]  /*0050*/  IMAD R2, R3, UR4, R2 ;  /* 0x0000000403027c24 */ /* 0x001fca000f8e0202 */
[----:B-1----:R-:W-:-:S13]  /*0060*/  ISETP.GE.U32.AND P0, PT, R2, UR5, PT ;  /* 0x0000000502007c0c */ /* 0x002fda000bf06070 */
[----:B------:R-:W-:Y:S05]  /*0070*/  @P0 EXIT ;  /* 0x000000000000094d */ /* 0x000fea0003800000 */
[----:B------:R-:W0:Y:S01]  /*0080*/  LDC.64 R4, c[0x0][0x390] ;  /* 0x0000e400ff047b82 */ /* 0x000e220000000a00 */
[----:B------:R-:W1:Y:S07]  /*0090*/  LDCU.64 UR4, c[0x0][0x358] ;  /* 0x00006b00ff0477ac */ /* 0x000e6e0008000a00 */
[----:B------:R-:W2:Y:S01]  /*00a0*/  LDC R3, c[0x0][0x398] ;  /* 0x0000e600ff037b82 */ /* 0x000ea20000000800 */
[----:B0-----:R-:W-:-:S06]  /*00b0*/  IMAD.WIDE.U32 R4, R2, 0x4, R4 ;  /* 0x0000000402047825 */ /* 0x001fcc00078e0004 */
[----:B-1----:R-:W2:Y:S02]  /*00c0*/  LDG.E R4, desc[UR4][R4.64] ;  /* 0x0000000404047981 */ /* 0x002ea4000c1e1900 */
[----:B--2---:R-:W-:-:S13]  /*00d0*/  FSETP.GTU.AND P0, PT, R4, R3, PT ;  /* 0x000000030400720b */ /* 0x004fda0003f0c000 */
[----:B------:R-:W0:Y:S02]  /*00e0*/  @!P0 LDC.64 R6, c[0x0][0x388] ;  /* 0x0000e200ff068b82 */ /* 0x000e240000000a00 */
[----:B0-----:R-:W-:-:S05]  /*00f0*/  @!P0 IMAD.WIDE.U32 R6, R2, 0x4, R6 ;  /* 0x0000000402068825 */ /* 0x001fca00078e0006 */
[----:B------:R0:W-:Y:S01]  /*0100*/  @!P0 STG.E desc[UR4][R6.64], RZ ;  /* 0x000000ff06008986 */ /* 0x0001e2000c101904 */
[----:B------:R-:W-:Y:S05]  /*0110*/  @!P0 EXIT ;  /* 0x000000000000894d */ /* 0x000fea0003800000 */
[----:B------:R-:W1:Y:S02]  /*0120*/  LDC.64 R4, c[0x0][0x380] ;  /* 0x0000e000ff047b82 */ /* 0x000e640000000a00 */
[----:B-1----:R-:W-:-:S05]  /*0130*/  IMAD.WIDE.U32 R4, R2, 0x4, R4 ;  /* 0x0000000402047825 */ /* 0x002fca00078e0004 */
[----:B------:R-:W2:Y:S01]  /*0140*/  LDG.E R0, desc[UR4][R4.64] ;  /* 0x0000000404007981 */ /* 0x000ea2000c1e1900 */
[----:B------:R-:W-:Y:S01]  /*0150*/  FADD R3, -R3, 1 ;  /* 0x3f80000003037421 */ /* 0x000fe20000000100 */
[----:B------:R-:W-:Y:S03]  /*0160*/  BSSY.RECONVERGENT B0, `(.L_x_0) ;  /* 0x000000c000007945 */ /* 0x000fe60003800200 */
[----:B0-----:R-:W0:Y:S02]  /*0170*/  MUFU.RCP R6, R3 ;  /* 0x0000000300067308 */ /* 0x001e240000001000 */
[----:B0-----:R-:W-:-:S04]  /*0180*/  FFMA R7, -R3, R6, 1 ;  /* 0x3f80000003077423 */ /* 0x001fc80000000106 */
[----:B------:R-:W-:Y:S02]  /*0190*/  FFMA R7, R6, R7, R6 ;  /* 0x0000000706077223 */ /* 0x000fe40000000006 */
[----:B--2---:R-:W0:Y:S02]  /*01a0*/  FCHK P0, R0, R3 ;  /* 0x0000000300007302 */ /* 0x004e240000000000 */
[----:B------:R-:W-:-:S04]  /*01b0*/  FFMA R6, R0, R7, RZ ;  /* 0x0000000700067223 */ /* 0x000fc800000000ff */
[----:B------:R-:W-:-:S04]  /*01c0*/  FFMA R8, -R3, R6, R0 ;  /* 0x0000000603087223 */ /* 0x000fc80000000100 */
[----:B------:R-:W-:Y:S01]  /*01d0*/  FFMA R7, R7, R8, R6 ;  /* 0x0000000807077223 */ /* 0x000fe20000000006 */
[----:B0-----:R-:W-:Y:S06]  /*01e0*/  @!P0 BRA `(.L_x_1) ;  /* 0x00000000000c8947 */ /* 0x001fec0003800000 */
[----:B------:R-:W-:-:S07]  /*01f0*/  MOV R4, 0x210 ;  /* 0x0000021000047802 */ /* 0x000fce0000000f00 */
[----:B------:R-:W-:Y:S05]  /*0200*/  CALL.REL.NOINC `($__internal_0_$__cuda_sm3x_div_rn_noftz_f32_slowpath) ;  /* 0x0000000000187944 */ /* 0x000fea0003c00000 */
[----:B------:R-:W-:-:S07]  /*0210*/  IMAD.MOV.U32 R7, RZ, RZ, R0 ;  /* 0x000000ffff077224 */ /* 0x000fce00078e0000 */
.L_x_1:
[----:B------:R-:W-:Y:S05]  /*0220*/  BSYNC.RECONVERGENT B0 ;  /* 0x0000000000007941 */ /* 0x000fea0003800200 */
.L_x_0:
[----:B------:R-:W0:Y:S02]  /*0230*/  LDC.64 R4, c[0x0][0x388] ;  /* 0x0000e200ff047b82 */ /* 0x000e240000000a00 */
[----:B0-----:R-:W-:-:S05]  /*0240*/  IMAD.WIDE.U32 R4, R2, 0x4, R4 ;  /* 0x0000000402047825 */ /* 0x001fca00078e0004 */
[----:B------:R-:W-:Y:S01]  /*0250*/  STG.E desc[UR4][R4.64], R7 ;  /* 0x0000000704007986 */ /* 0x000fe2000c101904 */
[----:B------:R-:W-:Y:S05]  /*0260*/  EXIT ;  /* 0x000000000000794d */ /* 0x000fea0003800000 */
        .weak           $__internal_0_$__cuda_sm3x_div_rn_noftz_f32_slowpath
        .type           $__internal_0_$__cuda_sm3x_div_rn_noftz_f32_slowpath,@function
        .size           $__internal_0_$__cuda_sm3x_div_rn_noftz_f32_slowpath,(.L_x_28 - $__internal_0_$__cuda_sm3x_div_rn_noftz_f32_slowpath)
$__internal_0_$__cuda_sm3x_div_rn_noftz_f32_slowpath:
[--C-:B------:R-:W-:Y:S01]  /*0270*/  SHF.R.U32.HI R6, RZ, 0x17, R3.reuse ;  /* 0x00000017ff067819 */ /* 0x100fe20000011603 */
[----:B------:R-:W-:Y:S01]  /*0280*/  BSSY.RECONVERGENT B1, `(.L_x_2) ;  /* 0x0000064000017945 */ /* 0x000fe20003800200 */
[--C-:B------:R-:W-:Y:S01]  /*0290*/  SHF.R.U32.HI R5, RZ, 0x17, R0.reuse ;  /* 0x00000017ff057819 */ /* 0x100fe20000011600 */
[----:B------:R-:W-:Y:S01]  /*02a0*/  IMAD.MOV.U32 R7, RZ, RZ, R0 ;  /* 0x000000ffff077224 */ /* 0x000fe200078e0000 */
[----:B------:R-:W-:Y:S01]  /*02b0*/  LOP3.LUT R6, R6, 0xff, RZ, 0xc0, !PT ;  /* 0x000000ff06067812 */ /* 0x000fe200078ec0ff */
[----:B------:R-:W-:Y:S01]  /*02c0*/  IMAD.MOV.U32 R8, RZ, RZ, R3 ;  /* 0x000000ffff087224 */ /* 0x000fe200078e0003 */
[----:B------:R-:W-:-:S03]  /*02d0*/  LOP3.LUT R5, R5, 0xff, RZ, 0xc0, !PT ;  /* 0x000000ff05057812 */ /* 0x000fc600078ec0ff */
[----:B------:R-:W-:Y:S02]  /*02e0*/  VIADD R11, R6, 0xffffffff ;  /* 0xffffffff060b7836 */ /* 0x000fe40000000000 */
[----:B------:R-:W-:-:S03]  /*02f0*/  VIADD R10, R5, 0xffffffff ;  /* 0xffffffff050a7836 */ /* 0x000fc60000000000 */
[----:B------:R-:W-:-:S04]  /*0300*/  ISETP.GT.U32.AND P0, PT, R11, 0xfd, PT ;  /* 0x000000fd0b00780c */ /* 0x000fc80003f04070 */
[----:B------:R-:W-:-:S13]  /*0310*/  ISETP.GT.U32.OR P0, PT, R10, 0xfd, P0 ;  /* 0x000000fd0a00780c */ /* 0x000fda0000704470 */
[----:B------:R-:W-:Y:S01]  /*0320*/  @!P0 IMAD.MOV.U32 R9, RZ, RZ, RZ ;  /* 0x000000ffff098224 */ /* 0x000fe200078e00ff */
[----:B------:R-:W-:Y:S06]  /*0330*/  @!P0 BRA `(.L_x_3) ;  /* 0x00000000005c8947 */ /* 0x000fec0003800000 */
[----:B------:R-:W-:Y:S02]  /*0340*/  FSETP.GTU.FTZ.AND P0, PT, |R0|, +INF , PT ;  /* 0x7f8000000000780b */ /* 0x000fe40003f1c200 */
[----:B------:R-:W-:-:S04]  /*0350*/  FSETP.GTU.FTZ.AND P1, PT, |R3|, +INF , PT ;  /* 0x7f8000000300780b */ /* 0x000fc80003f3c200 */
[----:B------:R-:W-:-:S13]  /*0360*/  PLOP3.LUT P0, PT, P0, P1, PT, 0xf8, 0x8f ;  /* 0x00000000008f781c */ /* 0x000fda0000703f70 */
[----:B------:R-:W-:Y:S05]  /*0370*/  @P0 BRA `(.L_x_4) ;  /* 0x00000004004c0947 */ /* 0x000fea0003800000 */
[----:B------:R-:W-:-:S13]  /*0380*/  LOP3.LUT P0, RZ, R8, 0x7fffffff, R7, 0xc8, !PT ;  /* 0x7fffffff08ff7812 */ /* 0x000fda000780c807 */
[----:B------:R-:W-:Y:S05]  /*0390*/  @!P0 BRA `(.L_x_5) ;  /* 0x00000004003c8947 */ /* 0x000fea0003800000 */
[C---:B------:R-:W-:Y:S02]  /*03a0*/  FSETP.NEU.FTZ.AND P2, PT, |R0|.reuse, +INF , PT ;  /* 0x7f8000000000780b */ /* 0x040fe40003f5d200 */
[----:B------:R-:W-:Y:S02]  /*03b0*/  FSETP.NEU.FTZ.AND P1, PT, |R3|, +INF , PT ;  /* 0x7f8000000300780b */ /* 0x000fe40003f3d200 */
[----:B------:R-:W-:-:S11]  /*03c0*/  FSETP.NEU.FTZ.AND P0, PT, |R0|, +INF , PT ;  /* 0x7f8000000000780b */ /* 0x000fd60003f1d200 */
[----:B------:R-:W-:Y:S05]  /*03d0*/  @!P1 BRA !P2, `(.L_x_5) ;  /* 0x00000004002c9947 */ /* 0x000fea0005000000 */
[----:B------:R-:W-:-:S04]  /*03e0*/  LOP3.LUT P2, RZ, R7, 0x7fffffff, RZ, 0xc0, !PT ;  /* 0x7fffffff07ff7812 */ /* 0x000fc8000784c0ff */
[----:B------:R-:W-:-:S13]  /*03f0*/  PLOP3.LUT P1, PT, P1, P2, PT, 0x2f, 0xf2 ;  /* 0x0000000000f2781c */ /* 0x000fda0000f24577 */
[----:B------:R-:W-:Y:S05]  /*0400*/  @P1 BRA `(.L_x_6) ;  /* 0x0000000400181947 */ /* 0x000fea0003800000 */
[----:B------:R-:W-:-:S04]  /*0410*/  LOP3.LUT P1, RZ, R8, 0x7fffffff, RZ, 0xc0, !PT ;  /* 0x7fffffff08ff7812 */ /* 0x000fc8000782c0ff */
[----:B------:R-:W-:-:S13]  /*0420*/  PLOP3.LUT P0, PT, P0, P1, PT, 0x2f, 0xf2 ;  /* 0x0000000000f2781c */ /* 0x000fda0000702577 */
[----:B------:R-:W-:Y:S05]  /*0430*/  @P0 BRA `(.L_x_7) ;  /* 0x0000000400000947 */ /* 0x000fea0003800000 */
[----:B------:R-:W-:Y:S02]  /*0440*/  ISETP.GE.AND P0, PT, R10, RZ, PT ;  /* 0x000000ff0a00720c */ /* 0x000fe40003f06270 */
[----:B------:R-:W-:-:S11]  /*0450*/  ISETP.GE.AND P1, PT, R11, RZ, PT ;  /* 0x000000ff0b00720c */ /* 0x000fd60003f26270 */
[----:B------:R-:W-:Y:S02]  /*0460*/  @P0 IMAD.MOV.U32 R9, RZ, RZ, RZ ;  /* 0x000000ffff090224 */ /* 0x000fe400078e00ff */
[----:B------:R-:W-:Y:S01]  /*0470*/  @!P0 FFMA R7, R0, 1.84467440737095516160e+19, RZ ;  /* 0x5f80000000078823 */ /* 0x000fe200000000ff */
[----:B------:R-:W-:Y:S02]  /*0480*/  @!P0 IMAD.MOV.U32 R9, RZ, RZ, -0x40 ;  /* 0xffffffc0ff098424 */ /* 0x000fe400078e00ff */
[----:B------:R-:W-:Y:S02]  /*0490*/  @!P1 FFMA R8, R3, 1.84467440737095516160e+19, RZ ;  /* 0x5f80000003089823 */ /* 0x000fe400000000ff */
[----:B------:R-:W-:-:S07]  /*04a0*/  @!P1 VIADD R9, R9, 0x40 ;  /* 0x0000004009099836 */ /* 0x000fce0000000000 */
.L_x_3:
[----:B------:R-:W-:Y:S01]  /*04b0*/  LEA R3, R6, 0xc0800000, 0x17 ;  /* 0xc080000006037811 */ /* 0x000fe200078eb8ff */
[----:B------:R-:W-:Y:S01]  /*04c0*/  VIADD R5, R5, 0xffffff81 ;  /* 0xffffff8105057836 */ /* 0x000fe20000000000 */
[----:B------:R-:W-:Y:S03]  /*04d0*/  BSSY.RECONVERGENT B2, `(.L_x_8) ;  /* 0x0000035000027945 */ /* 0x000fe60003800200 */
[----:B------:R-:W-:Y:S01]  /*04e0*/  IMAD.IADD R3, R8, 0x1, -R3 ;  /* 0x0000000108037824 */ /* 0x000fe200078e0a03 */
[C---:B------:R-:W-:Y:S01]  /*04f0*/  IADD3 R6, PT, PT, R5.reuse, 0x7f, -R6 ;  /* 0x0000007f05067810 */ /* 0x040fe20007ffe806 */
[----:B------:R-:W-:Y:S02]  /*0500*/  IMAD R0, R5, -0x800000, R7 ;  /* 0xff80000005007824 */ /* 0x000fe400078e0207 */
[----:B------:R-:W0:Y:S01]  /*0510*/  MUFU.RCP R8, R3 ;  /* 0x0000000300087308 */ /* 0x000e220000001000 */
[----:B------:R-:W-:Y:S01]  /*0520*/  FADD.FTZ R11, -R3, -RZ ;  /* 0x800000ff030b7221 */ /* 0x000fe20000010100 */
[----:B------:R-:W-:-:S03]  /*0530*/  IMAD.IADD R6, R6, 0x1, R9 ;  /* 0x0000000106067824 */ /* 0x000fc600078e0209 */
[----:B0-----:R-:W-:-:S04]  /*0540*/  FFMA R13, R8, R11, 1 ;  /* 0x3f800000080d7423 */ /* 0x001fc8000000000b */
[----:B------:R-:W-:-:S04]  /*0550*/  FFMA R10, R8, R13, R8 ;  /* 0x0000000d080a7223 */ /* 0x000fc80000000008 */
[----:B------:R-:W-:-:S04]  /*0560*/  FFMA R7, R0, R10, RZ ;  /* 0x0000000a00077223 */ /* 0x000fc800000000ff */
[----:B------:R-:W-:-:S04]  /*0570*/  FFMA R8, R11, R7, R0 ;  /* 0x000000070b087223 */ /* 0x000fc80000000000 */
[----:B------:R-:W-:-:S04]  /*0580*/  FFMA R7, R10, R8, R7 ;  /* 0x000000080a077223 */ /* 0x000fc80000000007 */
[----:B------:R-:W-:-:S04]  /*0590*/  FFMA R8, R11, R7, R0 ;  /* 0x000000070b087223 */ /* 0x000fc80000000000 */
[----:B------:R-:W-:-:S05]  /*05a0*/  FFMA R0, R10, R8, R7 ;  /* 0x000000080a007223 */ /* 0x000fca0000000007 */
[----:B------:R-:W-:-:S04]  /*05b0*/  SHF.R.U32.HI R3, RZ, 0x17, R0 ;  /* 0x00000017ff037819 */ /* 0x000fc80000011600 */
[----:B------:R-:W-:-:S05]  /*05c0*/  LOP3.LUT R3, R3, 0xff, RZ, 0xc0, !PT ;  /* 0x000000ff03037812 */ /* 0x000fca00078ec0ff */
[----:B------:R-:W-:-:S04]  /*05d0*/  IMAD.IADD R9, R3, 0x1, R6 ;  /* 0x0000000103097824 */ /* 0x000fc800078e0206 */
[----:B------:R-:W-:-:S05]  /*05e0*/  VIADD R3, R9, 0xffffffff ;  /* 0xffffffff09037836 */ /* 0x000fca0000000000 */
[----:B------:R-:W-:-:S13]  /*05f0*/  ISETP.GE.U32.AND P0, PT, R3, 0xfe, PT ;  /* 0x000000fe0300780c */ /* 0x000fda0003f06070 */
[----:B------:R-:W-:Y:S05]  /*0600*/  @!P0 BRA `(.L_x_9) ;  /* 0x0000000000808947 */ /* 0x000fea0003800000 */
[----:B------:R-:W-:-:S13]  /*0610*/  ISETP.GT.AND P0, PT, R9, 0xfe, PT ;  /* 0x000000fe0900780c */ /* 0x000fda0003f04270 */
[----:B------:R-:W-:Y:S05]  /*0620*/  @P0 BRA `(.L_x_10) ;  /* 0x00000000006c0947 */ /* 0x000fea0003800000 */
[----:B------:R-:W-:-:S13]  /*0630*/  ISETP.GE.AND P0, PT, R9, 0x1, PT ;  /* 0x000000010900780c */ /* 0x000fda0003f06270 */
[----:B------:R-:W-:Y:S05]  /*0640*/  @P0 BRA `(.L_x_11) ;  /* 0x0000000000740947 */ /* 0x000fea0003800000 */
[----:B------:R-:W-:Y:S02]  /*0650*/  ISETP.GE.AND P0, PT, R9, -0x18, PT ;  /* 0xffffffe80900780c */ /* 0x000fe40003f06270 */
[----:B------:R-:W-:-:S11]  /*0660*/  LOP3.LUT R0, R0, 0x80000000, RZ, 0xc0, !PT ;  /* 0x8000000000007812 */ /* 0x000fd600078ec0ff */
[----:B------:R-:W-:Y:S05]  /*0670*/  @!P0 BRA `(.L_x_11) ;  /* 0x0000000000688947 */ /* 0x000fea0003800000 */
[CCC-:B------:R-:W-:Y:S01]  /*0680*/  FFMA.RZ R3, R10.reuse, R8.reuse, R7.reuse ;  /* 0x000000080a037223 */ /* 0x1c0fe2000000c007 */
[CCC-:B------:R-:W-:Y:S01]  /*0690*/  FFMA.RM R6, R10.reuse, R8.reuse, R7.reuse ;  /* 0x000000080a067223 */ /* 0x1c0fe20000004007 */
[C---:B------:R-:W-:Y:S02]  /*06a0*/  ISETP.NE.AND P2, PT, R9.reuse, RZ, PT ;  /* 0x000000ff0900720c */ /* 0x040fe40003f45270 */
[----:B------:R-:W-:Y:S02]  /*06b0*/  ISETP.NE.AND P1, PT, R9, RZ, PT ;  /* 0x000000ff0900720c */ /* 0x000fe40003f25270 */
[----:B------:R-:W-:Y:S01]  /*06c0*/  LOP3.LUT R5, R3, 0x7fffff, RZ, 0xc0, !PT ;  /* 0x007fffff03057812 */ /* 0x000fe200078ec0ff */
[----:B------:R-:W-:Y:S01]  /*06d0*/  FFMA.RP R3, R10, R8, R7 ;  /* 0x000000080a037223 */ /* 0x000fe20000008007 */
[----:B------:R-:W-:Y:S02]  /*06e0*/  VIADD R8, R9, 0x20 ;  /* 0x0000002009087836 */ /* 0x000fe40000000000 */
[----:B------:R-:W-:Y:S01]  /*06f0*/  LOP3.LUT R5, R5, 0x800000, RZ, 0xfc, !PT ;  /* 0x0080000005057812 */ /* 0x000fe200078efcff */
[----:B------:R-:W-:Y:S01]  /*0700*/  IMAD.MOV R7, RZ, RZ, -R9 ;  /* 0x000000ffff077224 */ /* 0x000fe200078e0a09 */
[----:B------:R-:W-:-:S02]  /*0710*/  FSETP.NEU.FTZ.AND P0, PT, R3, R6, PT ;  /* 0x000000060300720b */ /* 0x000fc40003f1d000 */
[----:B------:R-:W-:Y:S02]  /*0720*/  SHF.L.U32 R8, R5, R8, RZ ;  /* 0x0000000805087219 */ /* 0x000fe400000006ff */
[----:B------:R-:W-:Y:S02]  /*0730*/  SEL R6, R7, RZ, P2 ;  /* 0x000000ff07067207 */ /* 0x000fe40001000000 */
[----:B------:R-:W-:Y:S02]  /*0740*/  ISETP.NE.AND P1, PT, R8, RZ, P1 ;  /* 0x000000ff0800720c */ /* 0x000fe40000f25270 */
[----:B------:R-:W-:Y:S02]  /*0750*/  SHF.R.U32.HI R6, RZ, R6, R5 ;  /* 0x00000006ff067219 */ /* 0x000fe40000011605 */
[----:B------:R-:W-:Y:S02]  /*0760*/  PLOP3.LUT P0, PT, P0, P1, PT, 0xf8, 0x8f ;  /* 0x00000000008f781c */ /* 0x000fe40000703f70 */
[----:B------:R-:W-:-:S02]  /*0770*/  SHF.R.U32.HI R8, RZ, 0x1, R6 ;  /* 0x00000001ff087819 */ /* 0x000fc40000011606 */
[----:B------:R-:W-:-:S04]  /*0780*/  SEL R3, RZ, 0x1, !P0 ;  /* 0x00000001ff037807 */ /* 0x000fc80004000000 */
[----:B------:R-:W-:-:S04]  /*0790*/  LOP3.LUT R3, R3, 0x1, R8, 0xf8, !PT ;  /* 0x0000000103037812 */ /* 0x000fc800078ef808 */
[----:B------:R-:W-:-:S05]  /*07a0*/  LOP3.LUT R3, R3, R6, RZ, 0xc0, !PT ;  /* 0x0000000603037212 */ /* 0x000fca00078ec0ff */
[----:B------:R-:W-:-:S05]  /*07b0*/  IMAD.IADD R3, R8, 0x1, R3 ;  /* 0x0000000108037824 */ /* 0x000fca00078e0203 */
[----:B------:R-:W-:Y:S01]  /*07c0*/  LOP3.LUT R0, R3, R0, RZ, 0xfc, !PT ;  /* 0x0000000003007212 */ /* 0x000fe200078efcff */
[----:B------:R-:W-:Y:S06]  /*07d0*/  BRA `(.L_x_11) ;  /* 0x0000000000107947 */ /* 0x000fec0003800000 */
.L_x_10:
[----:B------:R-:W-:-:S04]  /*07e0*/  LOP3.LUT R0, R0, 0x80000000, RZ, 0xc0, !PT ;  /* 0x8000000000007812 */ /* 0x000fc800078ec0ff */
[----:B------:R-:W-:Y:S01]  /*07f0*/  LOP3.LUT R0, R0, 0x7f800000, RZ, 0xfc, !PT ;  /* 0x7f80000000007812 */ /* 0x000fe200078efcff */
[----:B------:R-:W-:Y:S06]  /*0800*/  BRA `(.L_x_11) ;  /* 0x0000000000047947 */ /* 0x000fec0003800000 */
.L_x_9:
[----:B------:R-:W-:-:S07]  /*0810*/  IMAD R0, R6, 0x800000, R0 ;  /* 0x0080000006007824 */ /* 0x000fce00078e0200 */
.L_x_11:
[----:B------:R-:W-:Y:S05]  /*0820*/  BSYNC.RECONVERGENT B2 ;  /* 0x0000000000027941 */ /* 0x000fea0003800200 */
.L_x_8:
[----:B------:R-:W-:Y:S05]  /*0830*/  BRA `(.L_x_12) ;  /* 0x0000000000207947 */ /* 0x000fea0003800000 */
.L_x_7:
[----:B------:R-:W-:-:S04]  /*0840*/  LOP3.LUT R0, R8, 0x80000000, R7, 0x48, !PT ;  /* 0x8000000008007812 */ /* 0x000fc800078e4807 */
[----:B------:R-:W-:Y:S01]  /*0850*/  LOP3.LUT R0, R0, 0x7f800000, RZ, 0xfc, !PT ;  /* 0x7f80000000007812 */ /* 0x000fe200078efcff */
[----:B------:R-:W-:Y:S06]  /*0860*/  BRA `(.L_x_12) ;  /* 0x0000000000147947 */ /* 0x000fec0003800000 */
.L_x_6:
[----:B------:R-:W-:Y:S01]  /*0870*/  LOP3.LUT R0, R8, 0x80000000, R7, 0x48, !PT ;  /* 0x8000000008007812 */ /* 0x000fe200078e4807 */
[----:B------:R-:W-:Y:S06]  /*0880*/  BRA `(.L_x_12) ;  /* 0x00000000000c7947 */ /* 0x000fec0003800000 */
.L_x_5:
[----:B------:R-:W0:Y:S01]  /*0890*/  MUFU.RSQ R0, -QNAN ;  /* 0xffc0000000007908 */ /* 0x000e220000001400 */
[----:B------:R-:W-:Y:S05]  /*08a0*/  BRA `(.L_x_12) ;  /* 0x0000000000047947 */ /* 0x000fea0003800000 */
.L_x_4:
[----:B------:R-:W-:-:S07]  /*08b0*/  FADD.FTZ R0, R0, R3 ;  /* 0x0000000300007221 */ /* 0x000fce0000010000 */
.L_x_12:
[----:B------:R-:W-:Y:S05]  /*08c0*/  BSYNC.RECONVERGENT B1 ;  /* 0x0000000000017941 */ /* 0x000fea0003800200 */
.L_x_2:
[----:B------:R-:W-:-:S04]  /*08d0*/  IMAD.MOV.U32 R5, RZ, RZ, 0x0 ;  /* 0x00000000ff057424 */ /* 0x000fc800078e00ff */
[----:B0-----:R-:W-:Y:S05]  /*08e0*/  RET.REL.NODEC R4 `(_Z23__cuda_dropout_backwardPKfPfS0_fj) ;  /* 0xfffffff404c47950 */ /* 0x001fea0003c3ffff */
.L_x_13:
[----:B------:R-:W-:-:S00]  /*08f0*/  BRA `(.L_x_13) ;  /* 0xfffffffc00fc7947 */ /* 0x000fc0000383ffff */
[----:B------:R-:W-:-:S00]  /*0900*/  NOP ;  /* 0x0000000000007918 */ /* 0x000fc00000000000 */
[----:B------:R-:W-:-:S00]  /*0910*/  NOP ;  /* 0x0000000000007918 */ /* 0x000fc00000000000 */
[----:B------:R-:W-:-:S00]  /*0920*/  NOP ;  /* 0x0000000000007918 */ /* 0x000fc00000000000 */
[----:B------:R-:W-:-:S00]  /*0930*/  NOP ;  /* 0x0000000000007918 */ /* 0x000fc00000000000 */
[----:B------:R-:W-:-:S00]  /*0940*/  NOP ;  /* 0x0000000000007918 */ /* 0x000fc00000000000 */
[----:B------:R-:W-:-:S00]  /*0950*/  NOP ;  /* 0x0000000000007918 */ /* 0x000fc00000000000 */
[----:B------:R-:W-:-:S00]  /*0960*/  NOP ;  /* 0x0000000000007918 */ /* 0x000fc00000000000 */
[----:B------:R-:W-:-:S00]  /*0970*/  NOP ;  /* 0x0000000000007918 */ /* 0x000fc00000000000 */
.L_x_28:


//--------------------- .text._Z22__cuda_dropout_forwardPfPKfS1_fj --------------------------
	.section	.text._Z22__cuda_dropout_forwardPfPKfS1_fj,"ax",@progbits
	.align	128
.text._Z22__cuda_dropout_forwardPfPKfS1_fj:
        .type           _Z22__cuda_dropout_forwardPfPKfS1_fj,@function
        .size           _Z22__cuda_dropout_forwardPfPKfS1_fj,(.L_x_30 - _Z22__cuda_dropout_forwardPfPKfS1_fj)
        .other          _Z22__cuda_dropout_forwardPfPKfS1_fj,@"STO_CUDA_ENTRY STV_DEFAULT"
_Z22__cuda_dropout_forwardPfPKfS1_fj:
        /* <DEDUP_REMOVED lines=12> */
[----:B-1----:R-:W2:Y:S02]  /*00c0*/  LDG.E.CONSTANT R4, desc[UR4][R4.64] ;  /* 0x0000000404047981 */ /* 0x002ea4000c1e9900 */
[----:B--2---:R-:W-:-:S13]  /*00d0*/  FSETP.GTU.AND P0, PT, R4, R3, PT ;  /* 0x000000030400720b */ /* 0x004fda0003f0c000 */
[----:B------:R-:W0:Y:S02]  /*00e0*/  @!P0 LDC.64 R6, c[0x0][0x380] ;  /* 0x0000e000ff068b82 */ /* 0x000e240000000a00 */
[----:B0-----:R-:W-:-:S05]  /*00f0*/  @!P0 IMAD.WIDE.U32 R6, R2, 0x4, R6 ;  /* 0x0000000402068825 */ /* 0x001fca00078e0006 */
[----:B------:R0:W-:Y:S01]  /*0100*/  @!P0 STG.E desc[UR4][R6.64], RZ ;  /* 0x000000ff06008986 */ /* 0x0001e2000c101904 */
[----:B------:R-:W-:Y:S05]  /*0110*/  @!P0 EXIT ;  /* 0x000000000000894d */ /* 0x000fea0003800000 */
[----:B------:R-:W1:Y:S02]  /*0120*/  LDC.64 R4, c[0x0][0x388] ;  /* 0x0000e200ff047b82 */ /* 0x000e640000000a00 */
[----:B-1----:R-:W-:-:S05]  /*0130*/  IMAD.WIDE.U32 R4, R2, 0x4, R4 ;  /* 0x0000000402047825 */ /* 0x002fca00078e0004 */
[----:B------:R-:W2:Y:S01]  /*0140*/  LDG.E.CONSTANT R0, desc[UR4][R4.64] ;  /* 0x0000000404007981 */ /* 0x000ea2000c1e9900 */
        /* <DEDUP_REMOVED lines=11> */
[----:B------:R-:W-:Y:S05]  /*0200*/  CALL.REL.NOINC `($__internal_1_$__cuda_sm3x_div_rn_noftz_f32_slowpath) ;  /* 0x0000000000187944 */ /* 0x000fea0003c00000 */
[----:B------:R-:W-:-:S07]  /*0210*/  IMAD.MOV.U32 R7, RZ, RZ, R0 ;  /* 0x000000ffff077224 */ /* 0x000fce00078e0000 */
.L_x_15:
[----:B------:R-:W-:Y:S05]  /*0220*/  BSYNC.RECONVERGENT B0 ;  /* 0x0000000000007941 */ /* 0x000fea0003800200 */
.L_x_14:
[----:B------:R-:W0:Y:S02]  /*0230*/  LDC.64 R4, c[0x0][0x380] ;  /* 0x0000e000ff047b82 */ /* 0x000e240000000a00 */
[----:B0-----:R-:W-:-:S05]  /*0240*/  IMAD.WIDE.U32 R4, R2, 0x4, R4 ;  /* 0x0000000402047825 */ /* 0x001fca00078e0004 */
[----:B------:R-:W-:Y:S01]  /*0250*/  STG.E desc[UR4][R4.64], R7 ;  /* 0x0000000704007986 */ /* 0x000fe2000c101904 */
[----:B------:R-:W-:Y:S05]  /*0260*/  EXIT ;  /* 0x000000000000794d */ /* 0x000fea0003800000 */
        .weak           $__internal_1_$__cuda_sm3x_div_rn_noftz_f32_slowpath
        .type           $__internal_1_$__cuda_sm3x_div_rn_noftz_f32_slowpath,@function
        .size           $__internal_1_$__cuda_sm3x_div_rn_noftz_f32_slowpath,(.L_x_30 - $__internal_1_$__cuda_sm3x_div_rn_noftz_f32_slowpath)
$__internal_1_$__cuda_sm3x_div_rn_noftz_f32_slowpath:
        /* <DEDUP_REMOVED lines=36> */
.L_x_17:
        /* <DEDUP_REMOVED lines=51> */
.L_x_24:
[----:B------:R-:W-:-:S04]  /*07e0*/  LOP3.LUT R0, R0, 0x80000000, RZ, 0xc0, !PT ;  /* 0x8000000000007812 */ /* 0x000fc800078ec0ff */
[----:B------:R-:W-:Y:S01]  /*07f0*/  LOP3.LUT R0, R0, 0x7f800000, RZ, 0xfc, !PT ;  /* 0x7f80000000007812 */ /* 0x000fe200078efcff */
[----:B------:R-:W-:Y:S06]  /*0800*/  BRA `(.L_x_25) ;  /* 0x0000000000047947 */ /* 0x000fec0003800000 */
.L_x_23:
[----:B------:R-:W-:-:S07]  /*0810*/  IMAD R0, R6, 0x800000, R0 ;  /* 0x0080000006007824 */ /* 0x000fce00078e0200 */
.L_x_25:
[----:B------:R-:W-:Y:S05]  /*0820*/  BSYNC.RECONVERGENT B2 ;  /* 0x0000000000027941 */ /* 0x000fea0003800200 */
.L_x_22:
[----:B------:R-:W-:Y:S05]  /*0830*/  BRA `(.L_x_26) ;  /* 0x0000000000207947 */ /* 0x000fea0003800000 */
.L_x_21:
[----:B------:R-:W-:-:S04]  /*0840*/  LOP3.LUT R0, R8, 0x80000000, R7, 0x48, !PT ;  /* 0x8000000008007812 */ /* 0x000fc800078e4807 */
[----:B------:R-:W-:Y:S01]  /*0850*/  LOP3.LUT R0, R0, 0x7f800000, RZ, 0xfc, !PT ;  /* 0x7f80000000007812 */ /* 0x000fe200078efcff */
[----:B------:R-:W-:Y:S06]  /*0860*/  BRA `(.L_x_26) ;  /* 0x0000000000147947 */ /* 0x000fec0003800000 */
.L_x_20:
[----:B------:R-:W-:Y:S01]  /*0870*/  LOP3.LUT R0, R8, 0x80000000, R7, 0x48, !PT ;  /* 0x8000000008007812 */ /* 0x000fe200078e4807 */
[----:B------:R-:W-:Y:S06]  /*0880*/  BRA `(.L_x_26) ;  /* 0x00000000000c7947 */ /* 0x000fec0003800000 */
.L_x_19:
[----:B------:R-:W0:Y:S01]  /*0890*/  MUFU.RSQ R0, -QNAN ;  /* 0xffc0000000007908 */ /* 0x000e220000001400 */
[----:B------:R-:W-:Y:S05]  /*08a0*/  BRA `(.L_x_26) ;  /* 0x0000000000047947 */ /* 0x000fea0003800000 */
.L_x_18:
[----:B------:R-:W-:-:S07]  /*08b0*/  FADD.FTZ R0, R0, R3 ;  /* 0x0000000300007221 */ /* 0x000fce0000010000 */
.L_x_26:
[----:B------:R-:W-:Y:S05]  /*08c0*/  BSYNC.RECONVERGENT B1 ;  /* 0x0000000000017941 */ /* 0x000fea0003800200 */
.L_x_16:
[----:B------:R-:W-:-:S04]  /*08d0*/  IMAD.MOV.U32 R5, RZ, RZ, 0x0 ;  /* 0x00000000ff057424 */ /* 0x000fc800078e00ff */
[----:B0-----:R-:W-:Y:S05]  /*08e0*/  RET.REL.NODEC R4 `(_Z22__cuda_dropout_forwardPfPKfS1_fj) ;  /* 0xfffffff404c47950 */ /* 0x001fea0003c3ffff */
.L_x_27:
        /* <DEDUP_REMOVED lines=9> */
.L_x_30:


//--------------------- .nv.shared.reserved.0     --------------------------
	.section	.nv.shared.reserved.0,"aw",@nobits
	.weak		__nv_reservedSMEM_offset_0_alias
	.size		__nv_reservedSMEM_offset_0_alias, 0, 64
	.other		__nv_reservedSMEM_offset_0_alias,@"STO_CUDA_RESERVED_SHARED STV_DEFAULT"
__nv_reservedSMEM_offset_0_alias:
	.zero		0
	.zero		64


//--------------------- .nv.constant0._Z23__cuda_dropout_backwardPKfPfS0_fj --------------------------
	.section	.nv.constant0._Z23__cuda_dropout_backwardPKfPfS0_fj,"a",@progbits
	.sectionflags	@""
	.align	4
.nv.constant0._Z23__cuda_dropout_backwardPKfPfS0_fj:
	.zero		928


//--------------------- .nv.constant0._Z22__cuda_dropout_forwardPfPKfS1_fj --------------------------
	.section	.nv.constant0._Z22__cuda_dropout_forwardPfPKfS1_fj,"a",@progbits
	.sectionflags	@""
	.align	4
.nv.constant0._Z22__cuda_dropout_forwardPfPKfS1_fj:
	.zero		928


//--------------------- SYMBOLS --------------------------

	.type		.nv.reservedSmem.offset0,@object
	.size		.nv.reservedSmem.offset0,0x4
